//
// Generated by NVIDIA NVVM Compiler
//
// Compiler Build ID: CL-36424714
// Cuda compilation tools, release 13.0, V13.0.88
// Based on NVVM 20.0.0
//

.version 9.0
.target sm_100
.address_size 64

	// .globl	_Z37convolution_tiled_2D_const_mem_kernelPfS_ii
.const .align 4 .b8 F_c[100];
// _ZZ37convolution_tiled_2D_const_mem_kernelPfS_iiE3N_s has been demoted

.visible .entry _Z37convolution_tiled_2D_const_mem_kernelPfS_ii(
	.param .u64 .ptr .align 1 _Z37convolution_tiled_2D_const_mem_kernelPfS_ii_param_0,
	.param .u64 .ptr .align 1 _Z37convolution_tiled_2D_const_mem_kernelPfS_ii_param_1,
	.param .u32 _Z37convolution_tiled_2D_const_mem_kernelPfS_ii_param_2,
	.param .u32 _Z37convolution_tiled_2D_const_mem_kernelPfS_ii_param_3
)
{
	.reg .pred 	%p<16>;
	.reg .b32 	%r<24>;
	.reg .b32 	%f<77>;
	.reg .b64 	%rd<9>;
	// demoted variable
	.shared .align 4 .b8 _ZZ37convolution_tiled_2D_const_mem_kernelPfS_iiE3N_s[4096];
	ld.param.u64 	%rd1, [_Z37convolution_tiled_2D_const_mem_kernelPfS_ii_param_0];
	ld.param.u64 	%rd2, [_Z37convolution_tiled_2D_const_mem_kernelPfS_ii_param_1];
	ld.param.u32 	%r7, [_Z37convolution_tiled_2D_const_mem_kernelPfS_ii_param_2];
	ld.param.u32 	%r9, [_Z37convolution_tiled_2D_const_mem_kernelPfS_ii_param_3];
	mov.u32 	%r10, %ctaid.x;
	mov.u32 	%r11, %tid.x;
	add.s32 	%r1, %r11, -2;
	mad.lo.s32 	%r2, %r10, 28, %r1;
	mov.u32 	%r12, %ctaid.y;
	mov.u32 	%r3, %tid.y;
	mad.lo.s32 	%r13, %r12, 28, %r3;
	add.s32 	%r5, %r13, -2;
	setp.lt.u32 	%p1, %r13, 2;
	setp.ge.s32 	%p2, %r5, %r9;
	or.pred  	%p3, %p1, %p2;
	setp.lt.s32 	%p4, %r2, 0;
	or.pred  	%p5, %p4, %p3;
	setp.ge.s32 	%p6, %r2, %r7;
	shl.b32 	%r14, %r3, 7;
	mov.u32 	%r15, _ZZ37convolution_tiled_2D_const_mem_kernelPfS_iiE3N_s;
	add.s32 	%r16, %r15, %r14;
	shl.b32 	%r17, %r11, 2;
	add.s32 	%r6, %r16, %r17;
	or.pred  	%p7, %p6, %p5;
	@%p7 bra 	$L__BB0_2;
	cvta.to.global.u64 	%rd3, %rd1;
	mad.lo.s32 	%r19, %r7, %r5, %r2;
	mul.wide.s32 	%rd4, %r19, 4;
	add.s64 	%rd5, %rd3, %rd4;
	ld.global.f32 	%f1, [%rd5];
	st.shared.f32 	[%r6], %f1;
	bra.uni 	$L__BB0_3;
$L__BB0_2:
	mov.b32 	%r18, 0;
	st.shared.u32 	[%r6], %r18;
$L__BB0_3:
	setp.ge.s32 	%p8, %r2, %r7;
	setp.lt.s32 	%p9, %r2, 0;
	setp.ge.s32 	%p10, %r5, %r9;
	setp.lt.u32 	%p11, %r13, 2;
	bar.sync 	0;
	or.pred  	%p12, %p9, %p8;
	or.pred  	%p13, %p11, %p12;
	or.pred  	%p14, %p13, %p10;
	@%p14 bra 	$L__BB0_6;
	add.s32 	%r21, %r3, -2;
	max.u32 	%r22, %r1, %r21;
	setp.gt.u32 	%p15, %r22, 27;
	@%p15 bra 	$L__BB0_6;
	ld.const.f32 	%f2, [F_c];
	ld.shared.f32 	%f3, [%r6+-264];
	fma.rn.f32 	%f4, %f2, %f3, 0f00000000;
	ld.const.f32 	%f5, [F_c+4];
	ld.shared.f32 	%f6, [%r6+-260];
	fma.rn.f32 	%f7, %f5, %f6, %f4;
	ld.const.f32 	%f8, [F_c+8];
	ld.shared.f32 	%f9, [%r6+-256];
	fma.rn.f32 	%f10, %f8, %f9, %f7;
	ld.const.f32 	%f11, [F_c+12];
	ld.shared.f32 	%f12, [%r6+-252];
	fma.rn.f32 	%f13, %f11, %f12, %f10;
	ld.const.f32 	%f14, [F_c+16];
	ld.shared.f32 	%f15, [%r6+-248];
	fma.rn.f32 	%f16, %f14, %f15, %f13;
	ld.const.f32 	%f17, [F_c+20];
	ld.shared.f32 	%f18, [%r6+-136];
	fma.rn.f32 	%f19, %f17, %f18, %f16;
	ld.const.f32 	%f20, [F_c+24];
	ld.shared.f32 	%f21, [%r6+-132];
	fma.rn.f32 	%f22, %f20, %f21, %f19;
	ld.const.f32 	%f23, [F_c+28];
	ld.shared.f32 	%f24, [%r6+-128];
	fma.rn.f32 	%f25, %f23, %f24, %f22;
	ld.const.f32 	%f26, [F_c+32];
	ld.shared.f32 	%f27, [%r6+-124];
	fma.rn.f32 	%f28, %f26, %f27, %f25;
	ld.const.f32 	%f29, [F_c+36];
	ld.shared.f32 	%f30, [%r6+-120];
	fma.rn.f32 	%f31, %f29, %f30, %f28;
	ld.const.f32 	%f32, [F_c+40];
	ld.shared.f32 	%f33, [%r6+-8];
	fma.rn.f32 	%f34, %f32, %f33, %f31;
	ld.const.f32 	%f35, [F_c+44];
	ld.shared.f32 	%f36, [%r6+-4];
	fma.rn.f32 	%f37, %f35, %f36, %f34;
	ld.const.f32 	%f38, [F_c+48];
	ld.shared.f32 	%f39, [%r6];
	fma.rn.f32 	%f40, %f38, %f39, %f37;
	ld.const.f32 	%f41, [F_c+52];
	ld.shared.f32 	%f42, [%r6+4];
	fma.rn.f32 	%f43, %f41, %f42, %f40;
	ld.const.f32 	%f44, [F_c+56];
	ld.shared.f32 	%f45, [%r6+8];
	fma.rn.f32 	%f46, %f44, %f45, %f43;
	ld.const.f32 	%f47, [F_c+60];
	ld.shared.f32 	%f48, [%r6+120];
	fma.rn.f32 	%f49, %f47, %f48, %f46;
	ld.const.f32 	%f50, [F_c+64];
	ld.shared.f32 	%f51, [%r6+124];
	fma.rn.f32 	%f52, %f50, %f51, %f49;
	ld.const.f32 	%f53, [F_c+68];
	ld.shared.f32 	%f54, [%r6+128];
	fma.rn.f32 	%f55, %f53, %f54, %f52;
	ld.const.f32 	%f56, [F_c+72];
	ld.shared.f32 	%f57, [%r6+132];
	fma.rn.f32 	%f58, %f56, %f57, %f55;
	ld.const.f32 	%f59, [F_c+76];
	ld.shared.f32 	%f60, [%r6+136];
	fma.rn.f32 	%f61, %f59, %f60, %f58;
	ld.const.f32 	%f62, [F_c+80];
	ld.shared.f32 	%f63, [%r6+248];
	fma.rn.f32 	%f64, %f62, %f63, %f61;
	ld.const.f32 	%f65, [F_c+84];
	ld.shared.f32 	%f66, [%r6+252];
	fma.rn.f32 	%f67, %f65, %f66, %f64;
	ld.const.f32 	%f68, [F_c+88];
	ld.shared.f32 	%f69, [%r6+256];
	fma.rn.f32 	%f70, %f68, %f69, %f67;
	ld.const.f32 	%f71, [F_c+92];
	ld.shared.f32 	%f72, [%r6+260];
	fma.rn.f32 	%f73, %f71, %f72, %f70;
	ld.const.f32 	%f74, [F_c+96];
	ld.shared.f32 	%f75, [%r6+264];
	fma.rn.f32 	%f76, %f74, %f75, %f73;
	mad.lo.s32 	%r23, %r7, %r5, %r2;
	cvta.to.global.u64 	%rd6, %rd2;
	mul.wide.s32 	%rd7, %r23, 4;
	add.s64 	%rd8, %rd6, %rd7;
	st.global.f32 	[%rd8], %f76;
$L__BB0_6:
	ret;

}


// ===== COMPILED SASS (sm_100) =====

	.target	sm_100

	.elftype	@"ET_EXEC"


//--------------------- .note.nv.tkinfo           --------------------------
	.section	.note.nv.tkinfo,"",@"SHT_NOTE"
	.sectionflags	@"SHF_NOTE_NV_TKINFO"
	.tkinfo
        /*0018*/ 	.word	0x00000002
        /*0030*/ 	.string	""
        /*0030*/ 	.string	"ptxas"
        /*0030*/ 	.string	"Cuda compilation tools, release 13.0, V13.0.88"
        /*0030*/ 	.string	"Build cuda_13.0.r13.0/compiler.36424714_0"
        /*0030*/ 	.string	"-arch sm_100 -m 64 "



//--------------------- .note.nv.cuinfo           --------------------------
	.section	.note.nv.cuinfo,"",@"SHT_NOTE"
	.sectionflags	@"SHF_NOTE_NV_CUINFO"
        /*0018*/ 	.short	0x0002
        /*001a*/ 	.short	0x0064
        /*001c*/ 	.short	0x0082
	.zero		2


//--------------------- .nv.info                  --------------------------
	.section	.nv.info,"",@"SHT_CUDA_INFO"
	.align	4


	//----- nvinfo : EIATTR_REGCOUNT
	.align		4
        /*0000*/ 	.byte	0x04, 0x2f
        /*0002*/ 	.short	(.L_2 - .L_1)
	.align		4
.L_1:
        /*0004*/ 	.word	index@(_Z37convolution_tiled_2D_const_mem_kernelPfS_ii)
        /*0008*/ 	.word	0x00000018


	//----- nvinfo : EIATTR_FRAME_SIZE
	.align		4
.L_2:
        /*000c*/ 	.byte	0x04, 0x11
        /*000e*/ 	.short	(.L_4 - .L_3)
	.align		4
.L_3:
        /*0010*/ 	.word	index@(_Z37convolution_tiled_2D_const_mem_kernelPfS_ii)
        /*0014*/ 	.word	0x00000000


	//----- nvinfo : EIATTR_MIN_STACK_SIZE
	.align		4
.L_4:
        /*0018*/ 	.byte	0x04, 0x12
        /*001a*/ 	.short	(.L_6 - .L_5)
	.align		4
.L_5:
        /*001c*/ 	.word	index@(_Z37convolution_tiled_2D_const_mem_kernelPfS_ii)
        /*0020*/ 	.word	0x00000000
.L_6:


//--------------------- .nv.compat                --------------------------
	.section	.nv.compat,"",@"SHT_CUDA_COMPAT_INFO"
	.align	4
        /*0000*/ 	.byte	0x02, 0x09, 0x00, 0x00, 0x02, 0x02, 0x01, 0x00, 0x02, 0x05, 0x05, 0x00, 0x03, 0x07, 0x01, 0x01
        /*0010*/ 	.byte	0x02, 0x03, 0x00, 0x00, 0x02, 0x06, 0x01, 0x00, 0x04, 0x0b, 0x08, 0x00, 0x09, 0x00, 0x00, 0x00
        /*0020*/ 	.byte	0x00, 0x00, 0x00, 0x00


//--------------------- .nv.info._Z37convolution_tiled_2D_const_mem_kernelPfS_ii --------------------------
	.section	.nv.info._Z37convolution_tiled_2D_const_mem_kernelPfS_ii,"",@"SHT_CUDA_INFO"
	.sectionflags	@""
	.align	4


	//----- nvinfo : EIATTR_CUDA_API_VERSION
	.align		4
        /*0000*/ 	.byte	0x04, 0x37
        /*0002*/ 	.short	(.L_8 - .L_7)
.L_7:
        /*0004*/ 	.word	0x00000082


	//----- nvinfo : EIATTR_KPARAM_INFO
	.align		4
.L_8:
        /*0008*/ 	.byte	0x04, 0x17
        /*000a*/ 	.short	(.L_10 - .L_9)
.L_9:
        /*000c*/ 	.word	0x00000000
        /*0010*/ 	.short	0x0003
        /*0012*/ 	.short	0x0014
        /*0014*/ 	.byte	0x00, 0xf0, 0x11, 0x00


	//----- nvinfo : EIATTR_KPARAM_INFO
	.align		4
.L_10:
        /*0018*/ 	.byte	0x04, 0x17
        /*001a*/ 	.short	(.L_12 - .L_11)
.L_11:
        /*001c*/ 	.word	0x00000000
        /*0020*/ 	.short	0x0002
        /*0022*/ 	.short	0x0010
        /*0024*/ 	.byte	0x00, 0xf0, 0x11, 0x00


	//----- nvinfo : EIATTR_KPARAM_INFO
	.align		4
.L_12:
        /*0028*/ 	.byte	0x04, 0x17
        /*002a*/ 	.short	(.L_14 - .L_13)
.L_13:
        /*002c*/ 	.word	0x00000000
        /*0030*/ 	.short	0x0001
        /*0032*/ 	.short	0x0008
        /*0034*/ 	.byte	0x00, 0xf5, 0x21, 0x00


	//----- nvinfo : EIATTR_KPARAM_INFO
	.align		4
.L_14:
        /*0038*/ 	.byte	0x04, 0x17
        /*003a*/ 	.short	(.L_16 - .L_15)
.L_15:
        /*003c*/ 	.word	0x00000000
        /*0040*/ 	.short	0x0000
        /*0042*/ 	.short	0x0000
        /*0044*/ 	.byte	0x00, 0xf5, 0x21, 0x00


	//----- nvinfo : EIATTR_SPARSE_MMA_MASK
	.align		4
.L_16:
        /*0048*/ 	.byte	0x03, 0x50
        /*004a*/ 	.short	0x0000


	//----- nvinfo : EIATTR_MAXREG_COUNT
	.align		4
        /*004c*/ 	.byte	0x03, 0x1b
        /*004e*/ 	.short	0x00ff


	//----- nvinfo : EIATTR_NUM_BARRIERS
	.align		4
        /*0050*/ 	.byte	0x02, 0x4c
        /*0052*/ 	.byte	0x01
	.zero		1


	//----- nvinfo : EIATTR_MERCURY_ISA_VERSION
	.align		4
        /*0054*/ 	.byte	0x03, 0x5f
        /*0056*/ 	.short	0x0101


	//----- nvinfo : EIATTR_VRC_CTA_INIT_COUNT
	.align		4
        /*0058*/ 	.byte	0x02, 0x4a
	.zero		1
	.zero		1


	//----- nvinfo : EIATTR_EXIT_INSTR_OFFSETS
	.align		4
        /*005c*/ 	.byte	0x04, 0x1c
        /*005e*/ 	.short	(.L_18 - .L_17)


	//   ....[0]....
.L_17:
        /*0060*/ 	.word	0x000001f0


	//   ....[1]....
        /*0064*/ 	.word	0x00000220


	//   ....[2]....
        /*0068*/ 	.word	0x00000600


	//----- nvinfo : EIATTR_CBANK_PARAM_SIZE
	.align		4
.L_18:
        /*006c*/ 	.byte	0x03, 0x19
        /*006e*/ 	.short	0x0018


	//----- nvinfo : EIATTR_PARAM_CBANK
	.align		4
        /*0070*/ 	.byte	0x04, 0x0a
        /*0072*/ 	.short	(.L_20 - .L_19)
	.align		4
.L_19:
        /*0074*/ 	.word	index@(.nv.constant0._Z37convolution_tiled_2D_const_mem_kernelPfS_ii)
        /*0078*/ 	.short	0x0380
        /*007a*/ 	.short	0x0018


	//----- nvinfo : EIATTR_SW_WAR
	.align		4
.L_20:
        /*007c*/ 	.byte	0x04, 0x36
        /*007e*/ 	.short	(.L_22 - .L_21)
.L_21:
        /*0080*/ 	.word	0x00000008
.L_22:


//--------------------- .nv.callgraph             --------------------------
	.section	.nv.callgraph,"",@"SHT_CUDA_CALLGRAPH"
	.align	4
	.sectionentsize	8
	.align		4
        /*0000*/ 	.word	0x00000000
	.align		4
        /*0004*/ 	.word	0xffffffff
	.align		4
        /*0008*/ 	.word	0x00000000
	.align		4
        /*000c*/ 	.word	0xfffffffe
	.align		4
        /*0010*/ 	.word	0x00000000
	.align		4
        /*0014*/ 	.word	0xfffffffd
	.align		4
        /*0018*/ 	.word	0x00000000
	.align		4
        /*001c*/ 	.word	0xfffffffc


//--------------------- .nv.constant3             --------------------------
	.section	.nv.constant3,"a",@progbits
	.align	4
.nv.constant3:
	.type		F_c,@object
	.size		F_c,(.L_0 - F_c)
F_c:
	.zero		100
.L_0:


//--------------------- .text._Z37convolution_tiled_2D_const_mem_kernelPfS_ii --------------------------
	.section	.text._Z37convolution_tiled_2D_const_mem_kernelPfS_ii,"ax",@progbits
	.align	128
        .global         _Z37convolution_tiled_2D_const_mem_kernelPfS_ii
        .type           _Z37convolution_tiled_2D_const_mem_kernelPfS_ii,@function
        .size           _Z37convolution_tiled_2D_const_mem_kernelPfS_ii,(.L_x_1 - _Z37convolution_tiled_2D_const_mem_kernelPfS_ii)
        .other          _Z37convolution_tiled_2D_const_mem_kernelPfS_ii,@"STO_CUDA_ENTRY STV_DEFAULT"
_Z37convolution_tiled_2D_const_mem_kernelPfS_ii:
.text._Z37convolution_tiled_2D_const_mem_kernelPfS_ii:
[----:B------:R-:W-:Y:S01]  /*0000*/  LDC R1, c[0x0][0x37c] ;  /* 0x0000df00ff017b82 */ /* 0x000fe20000000800 */
[----:B------:R-:W0:Y:S01]  /*0010*/  S2R R11, SR_TID.Y ;  /* 0x00000000000b7919 */ /* 0x000e220000002200 */
[----:B------:R-:W1:Y:S01]  /*0020*/  LDCU.64 UR8, c[0x0][0x390] ;  /* 0x00007200ff0877ac */ /* 0x000e620008000a00 */
[----:B------:R-:W0:Y:S01]  /*0030*/  S2R R4, SR_CTAID.Y ;  /* 0x0000000000047919 */ /* 0x000e220000002600 */
[----:B------:R-:W2:Y:S01]  /*0040*/  LDCU.64 UR6, c[0x0][0x358] ;  /* 0x00006b00ff0677ac */ /* 0x000ea20008000a00 */
[----:B------:R-:W3:Y:S01]  /*0050*/  S2R R9, SR_TID.X ;  /* 0x0000000000097919 */ /* 0x000ee20000002100 */
[----:B------:R-:W4:Y:S01]  /*0060*/  S2R R5, SR_CTAID.X ;  /* 0x0000000000057919 */ /* 0x000f220000002500 */
[----:B0-----:R-:W-:Y:S01]  /*0070*/  IMAD R4, R4, 0x1c, R11 ;  /* 0x0000001c04047824 */ /* 0x001fe200078e020b */
[----:B---3--:R-:W-:-:S04]  /*0080*/  IADD3 R0, PT, PT, R9, -0x2, RZ ;  /* 0xfffffffe09007810 */ /* 0x008fc80007ffe0ff */
[----:B------:R-:W-:Y:S01]  /*0090*/  IADD3 R3, PT, PT, R4, -0x2, RZ ;  /* 0xfffffffe04037810 */ /* 0x000fe20007ffe0ff */
[----:B----4-:R-:W-:-:S03]  /*00a0*/  IMAD R2, R5, 0x1c, R0 ;  /* 0x0000001c05027824 */ /* 0x010fc600078e0200 */
[----:B-1----:R-:W-:-:S04]  /*00b0*/  ISETP.GE.AND P0, PT, R3, UR9, PT ;  /* 0x0000000903007c0c */ /* 0x002fc8000bf06270 */
[----:B------:R-:W-:-:S04]  /*00c0*/  ISETP.LT.U32.OR P0, PT, R4, 0x2, P0 ;  /* 0x000000020400780c */ /* 0x000fc80000701470 */
[----:B------:R-:W-:-:S04]  /*00d0*/  ISETP.LT.OR P0, PT, R2, RZ, P0 ;  /* 0x000000ff0200720c */ /* 0x000fc80000701670 */
[----:B------:R-:W-:-:S13]  /*00e0*/  ISETP.GE.OR P0, PT, R2, UR8, P0 ;  /* 0x0000000802007c0c */ /* 0x000fda0008706670 */
[----:B------:R-:W0:Y:S01]  /*00f0*/  @!P0 LDC.64 R6, c[0x0][0x380] ;  /* 0x0000e000ff068b82 */ /* 0x000e220000000a00 */
[----:B------:R-:W-:-:S04]  /*0100*/  @!P0 IMAD R5, R3, UR8, R2 ;  /* 0x0000000803058c24 */ /* 0x000fc8000f8e0202 */
[----:B0-----:R-:W-:-:S06]  /*0110*/  @!P0 IMAD.WIDE R6, R5, 0x4, R6 ;  /* 0x0000000405068825 */ /* 0x001fcc00078e0206 */
[----:B--2---:R-:W2:Y:S01]  /*0120*/  @!P0 LDG.E R7, desc[UR6][R6.64] ;  /* 0x0000000606078981 */ /* 0x004ea2000c1e1900 */
[----:B------:R-:W0:Y:S01]  /*0130*/  S2UR UR5, SR_CgaCtaId ;  /* 0x00000000000579c3 */ /* 0x000e220000008800 */
[----:B------:R-:W-:Y:S01]  /*0140*/  ISETP.GE.AND P1, PT, R2, UR8, PT ;  /* 0x0000000802007c0c */ /* 0x000fe2000bf26270 */
[----:B------:R-:W-:-:S03]  /*0150*/  UMOV UR4, 0x400 ;  /* 0x0000040000047882 */ /* 0x000fc60000000000 */
[----:B------:R-:W-:-:S04]  /*0160*/  ISETP.LT.OR P1, PT, R2, RZ, P1 ;  /* 0x000000ff0200720c */ /* 0x000fc80000f21670 */
[----:B------:R-:W-:-:S04]  /*0170*/  ISETP.LT.U32.OR P1, PT, R4, 0x2, P1 ;  /* 0x000000020400780c */ /* 0x000fc80000f21470 */
[----:B------:R-:W-:Y:S01]  /*0180*/  ISETP.GE.OR P1, PT, R3, UR9, P1 ;  /* 0x0000000903007c0c */ /* 0x000fe20008f26670 */
[----:B0-----:R-:W-:-:S06]  /*0190*/  ULEA UR4, UR5, UR4, 0x18 ;  /* 0x0000000405047291 */ /* 0x001fcc000f8ec0ff */
[----:B------:R-:W-:-:S04]  /*01a0*/  LEA R4, R11, UR4, 0x7 ;  /* 0x000000040b047c11 */ /* 0x000fc8000f8e38ff */
[----:B------:R-:W-:-:S05]  /*01b0*/  LEA R4, R9, R4, 0x2 ;  /* 0x0000000409047211 */ /* 0x000fca00078e10ff */
[----:B--2---:R0:W-:Y:S04]  /*01c0*/  @!P0 STS [R4], R7 ;  /* 0x0000000704008388 */ /* 0x0041e80000000800 */
[----:B------:R0:W-:Y:S01]  /*01d0*/  @P0 STS [R4], RZ ;  /* 0x000000ff04000388 */ /* 0x0001e20000000800 */
[----:B------:R-:W-:Y:S06]  /*01e0*/  BAR.SYNC.DEFER_BLOCKING 0x0 ;  /* 0x0000000000007b1d */ /* 0x000fec0000010000 */
[----:B------:R-:W-:Y:S05]  /*01f0*/  @P1 EXIT ;  /* 0x000000000000194d */ /* 0x000fea0003800000 */
[----:B------:R-:W-:-:S04]  /*0200*/  VIADDMNMX.U32 R0, R11, 0xfffffffe, R0, !PT ;  /* 0xfffffffe0b007846 */ /* 0x000fc80007800000 */
[----:B------:R-:W-:-:S13]  /*0210*/  ISETP.GT.U32.AND P0, PT, R0, 0x1b, PT ;  /* 0x0000001b0000780c */ /* 0x000fda0003f04070 */
[----:B------:R-:W-:Y:S05]  /*0220*/  @P0 EXIT ;  /* 0x000000000000094d */ /* 0x000fea0003800000 */
[----:B------:R-:W1:Y:S01]  /*0230*/  LDS R0, [R4+-0x108] ;  /* 0xfffef80004007984 */ /* 0x000e620000000800 */
[----:B------:R-:W1:Y:S01]  /*0240*/  LDCU.128 UR12, c[0x3][URZ] ;  /* 0x00c00000ff0c77ac */ /* 0x000e620008000c00 */
[----:B------:R-:W-:Y:S02]  /*0250*/  IMAD R3, R3, UR8, R2 ;  /* 0x0000000803037c24 */ /* 0x000fe4000f8e0202 */
[----:B0-----:R-:W0:Y:S01]  /*0260*/  LDS R7, [R4+-0x104] ;  /* 0xfffefc0004077984 */ /* 0x001e220000000800 */
[----:B------:R-:W2:Y:S03]  /*0270*/  LDCU.128 UR16, c[0x3][0x10] ;  /* 0x00c00200ff1077ac */ /* 0x000ea60008000c00 */
[----:B------:R-:W3:Y:S01]  /*0280*/  LDS R8, [R4+-0x100] ;  /* 0xffff000004087984 */ /* 0x000ee20000000800 */
[----:B------:R-:W4:Y:S03]  /*0290*/  LDCU UR4, c[0x3][0x60] ;  /* 0x00c00c00ff0477ac */ /* 0x000f260008000800 */
[----:B------:R-:W5:Y:S04]  /*02a0*/  LDS R9, [R4+-0xfc] ;  /* 0xffff040004097984 */ /* 0x000f680000000800 */
[----:B------:R-:W2:Y:S04]  /*02b0*/  LDS R10, [R4+-0xf8] ;  /* 0xffff0800040a7984 */ /* 0x000ea80000000800 */
[----:B------:R-:W4:Y:S04]  /*02c0*/  LDS R11, [R4+-0x88] ;  /* 0xffff7800040b7984 */ /* 0x000f280000000800 */
[----:B------:R-:W4:Y:S04]  /*02d0*/  LDS R12, [R4+-0x84] ;  /* 0xffff7c00040c7984 */ /* 0x000f280000000800 */
[----:B------:R-:W4:Y:S04]  /*02e0*/  LDS R14, [R4+-0x80] ;  /* 0xffff8000040e7984 */ /* 0x000f280000000800 */
[----:B------:R-:W4:Y:S04]  /*02f0*/  LDS R16, [R4+-0x7c] ;  /* 0xffff840004107984 */ /* 0x000f280000000800 */
[----:B------:R-:W4:Y:S01]  /*0300*/  LDS R5, [R4+-0x78] ;  /* 0xffff880004057984 */ /* 0x000f220000000800 */
[----:B-1----:R-:W-:-:S03]  /*0310*/  FFMA R6, R0, UR12, RZ ;  /* 0x0000000c00067c23 */ /* 0x002fc600080000ff */
[----:B------:R-:W-:Y:S01]  /*0320*/  LDS R13, [R4+0x80] ;  /* 0x00008000040d7984 */ /* 0x000fe20000000800 */
[----:B0-----:R-:W-:-:S03]  /*0330*/  FFMA R7, R7, UR13, R6 ;  /* 0x0000000d07077c23 */ /* 0x001fc60008000006 */
[----:B------:R-:W0:Y:S01]  /*0340*/  LDS R0, [R4+-0x8] ;  /* 0xfffff80004007984 */ /* 0x000e220000000800 */
[----:B---3--:R-:W-:-:S03]  /*0350*/  FFMA R8, R8, UR14, R7 ;  /* 0x0000000e08087c23 */ /* 0x008fc60008000007 */
[----:B------:R-:W1:Y:S01]  /*0360*/  LDS R6, [R4+-0x4] ;  /* 0xfffffc0004067984 */ /* 0x000e620000000800 */
[----:B-----5:R-:W-:-:S03]  /*0370*/  FFMA R9, R9, UR15, R8 ;  /* 0x0000000f09097c23 */ /* 0x020fc60008000008 */
[----:B------:R-:W3:Y:S01]  /*0380*/  LDS R7, [R4] ;  /* 0x0000000004077984 */ /* 0x000ee20000000800 */
[----:B------:R-:W5:Y:S01]  /*0390*/  LDCU.128 UR12, c[0x3][0x20] ;  /* 0x00c00400ff0c77ac */ /* 0x000f620008000c00 */
[----:B--2---:R-:W-:Y:S02]  /*03a0*/  FFMA R10, R10, UR16, R9 ;  /* 0x000000100a0a7c23 */ /* 0x004fe40008000009 */
[----:B------:R-:W2:Y:S02]  /*03b0*/  LDS R8, [R4+0x4] ;  /* 0x0000040004087984 */ /* 0x000ea40000000800 */
[----:B----4-:R-:W-:Y:S02]  /*03c0*/  FFMA R11, R11, UR17, R10 ;  /* 0x000000110b0b7c23 */ /* 0x010fe4000800000a */
[----:B------:R-:W4:Y:S02]  /*03d0*/  LDS R9, [R4+0x8] ;  /* 0x0000080004097984 */ /* 0x000f240000000800 */
[----:B------:R-:W-:-:S02]  /*03e0*/  FFMA R11, R12, UR18, R11 ;  /* 0x000000120c0b7c23 */ /* 0x000fc4000800000b */
[----:B------:R-:W4:Y:S02]  /*03f0*/  LDS R10, [R4+0x78] ;  /* 0x00007800040a7984 */ /* 0x000f240000000800 */
[----:B------:R-:W-:Y:S02]  /*0400*/  FFMA R11, R14, UR19, R11 ;  /* 0x000000130e0b7c23 */ /* 0x000fe4000800000b */
[----:B------:R-:W4:Y:S01]  /*0410*/  LDS R12, [R4+0x7c] ;  /* 0x00007c00040c7984 */ /* 0x000f220000000800 */
[----:B------:R-:W3:Y:S01]  /*0420*/  LDCU.128 UR16, c[0x3][0x30] ;  /* 0x00c00600ff1077ac */ /* 0x000ee20008000c00 */
[----:B-----5:R-:W-:Y:S02]  /*0430*/  FFMA R16, R16, UR12, R11 ;  /* 0x0000000c10107c23 */ /* 0x020fe4000800000b */
[----:B------:R-:W-:Y:S02]  /*0440*/  LDS R17, [R4+0x100] ;  /* 0x0001000004117984 */ /* 0x000fe40000000800 */
[----:B------:R-:W-:-:S02]  /*0450*/  FFMA R15, R5, UR13, R16 ;  /* 0x0000000d050f7c23 */ /* 0x000fc40008000010 */
[----:B------:R-:W5:Y:S04]  /*0460*/  LDS R11, [R4+0x84] ;  /* 0x00008400040b7984 */ /* 0x000f680000000800 */
[----:B------:R-:W5:Y:S01]  /*0470*/  LDS R5, [R4+0x88] ;  /* 0x0000880004057984 */ /* 0x000f620000000800 */
[----:B0-----:R-:W-:-:S03]  /*0480*/  FFMA R15, R0, UR14, R15 ;  /* 0x0000000e000f7c23 */ /* 0x001fc6000800000f */
[----:B------:R-:W-:Y:S01]  /*0490*/  LDS R19, [R4+0x104] ;  /* 0x0001040004137984 */ /* 0x000fe20000000800 */
[----:B-1----:R-:W-:-:S03]  /*04a0*/  FFMA R6, R6, UR15, R15 ;  /* 0x0000000f06067c23 */ /* 0x002fc6000800000f */
[----:B------:R-:W0:Y:S01]  /*04b0*/  LDS R0, [R4+0xf8] ;  /* 0x0000f80004007984 */ /* 0x000e220000000800 */
[----:B------:R-:W1:Y:S01]  /*04c0*/  LDCU.128 UR12, c[0x3][0x40] ;  /* 0x00c00800ff0c77ac */ /* 0x000e620008000c00 */
[----:B---3--:R-:W-:Y:S02]  /*04d0*/  FFMA R7, R7, UR16, R6 ;  /* 0x0000001007077c23 */ /* 0x008fe40008000006 */
[----:B------:R-:W3:Y:S02]  /*04e0*/  LDS R15, [R4+0xfc] ;  /* 0x0000fc00040f7984 */ /* 0x000ee40000000800 */
[----:B--2---:R-:W-:Y:S02]  /*04f0*/  FFMA R8, R8, UR17, R7 ;  /* 0x0000001108087c23 */ /* 0x004fe40008000007 */
[----:B------:R-:W2:Y:S01]  /*0500*/  LDS R21, [R4+0x108] ;  /* 0x0001080004157984 */ /* 0x000ea20000000800 */
[----:B------:R-:W0:Y:S01]  /*0510*/  LDC.64 R6, c[0x0][0x388] ;  /* 0x0000e200ff067b82 */ /* 0x000e220000000a00 */
[----:B----4-:R-:W-:-:S04]  /*0520*/  FFMA R9, R9, UR18, R8 ;  /* 0x0000001209097c23 */ /* 0x010fc80008000008 */
[----:B------:R-:W-:Y:S01]  /*0530*/  FFMA R9, R10, UR19, R9 ;  /* 0x000000130a097c23 */ /* 0x000fe20008000009 */
[----:B------:R-:W4:Y:S03]  /*0540*/  LDCU.128 UR16, c[0x3][0x50] ;  /* 0x00c00a00ff1077ac */ /* 0x000f260008000c00 */
[----:B-1----:R-:W-:-:S04]  /*0550*/  FFMA R12, R12, UR12, R9 ;  /* 0x0000000c0c0c7c23 */ /* 0x002fc80008000009 */
[----:B------:R-:W-:-:S04]  /*0560*/  FFMA R12, R13, UR13, R12 ;  /* 0x0000000d0d0c7c23 */ /* 0x000fc8000800000c */
[----:B-----5:R-:W-:-:S04]  /*0570*/  FFMA R12, R11, UR14, R12 ;  /* 0x0000000e0b0c7c23 */ /* 0x020fc8000800000c */
[----:B------:R-:W-:Y:S01]  /*0580*/  FFMA R5, R5, UR15, R12 ;  /* 0x0000000f05057c23 */ /* 0x000fe2000800000c */
[----:B0-----:R-:W-:-:S04]  /*0590*/  IMAD.WIDE R6, R3, 0x4, R6 ;  /* 0x0000000403067825 */ /* 0x001fc800078e0206 */
[----:B----4-:R-:W-:-:S04]  /*05a0*/  FFMA R0, R0, UR16, R5 ;  /* 0x0000001000007c23 */ /* 0x010fc80008000005 */
[----:B---3--:R-:W-:-:S04]  /*05b0*/  FFMA R0, R15, UR17, R0 ;  /* 0x000000110f007c23 */ /* 0x008fc80008000000 */
[----:B------:R-:W-:-:S04]  /*05c0*/  FFMA R0, R17, UR18, R0 ;  /* 0x0000001211007c23 */ /* 0x000fc80008000000 */
[----:B------:R-:W-:-:S04]  /*05d0*/  FFMA R0, R19, UR19, R0 ;  /* 0x0000001313007c23 */ /* 0x000fc80008000000 */
[----:B--2---:R-:W-:-:S05]  /*05e0*/  FFMA R21, R21, UR4, R0 ;  /* 0x0000000415157c23 */ /* 0x004fca0008000000 */
[----:B------:R-:W-:Y:S01]  /*05f0*/  STG.E desc[UR6][R6.64], R21 ;  /* 0x0000001506007986 */ /* 0x000fe2000c101906 */
[----:B------:R-:W-:Y:S05]  /*0600*/  EXIT ;  /* 0x000000000000794d */ /* 0x000fea0003800000 */
.L_x_0:
[----:B------:R-:W-:-:S00]  /*0610*/  BRA `(.L_x_0) ;  /* 0xfffffffc00fc7947 */ /* 0x000fc0000383ffff */
[----:B------:R-:W-:-:S00]  /*0620*/  NOP ;  /* 0x0000000000007918 */ /* 0x000fc00000000000 */
        /* <DEDUP_REMOVED lines=13> */
.L_x_1:


//--------------------- .nv.shared._Z37convolution_tiled_2D_const_mem_kernelPfS_ii --------------------------
	.section	.nv.shared._Z37convolution_tiled_2D_const_mem_kernelPfS_ii,"aw",@nobits
	.sectionflags	@""
	.align	4
.nv.shared._Z37convolution_tiled_2D_const_mem_kernelPfS_ii:
	.zero		5120


//--------------------- .nv.shared.reserved.0     --------------------------
	.section	.nv.shared.reserved.0,"aw",@nobits
	.weak		__nv_reservedSMEM_offset_0_alias
	.size		__nv_reservedSMEM_offset_0_alias, 0, 64
	.other		__nv_reservedSMEM_offset_0_alias,@"STO_CUDA_RESERVED_SHARED STV_DEFAULT"
__nv_reservedSMEM_offset_0_alias:
	.zero		0
	.zero		64


//--------------------- .nv.constant0._Z37convolution_tiled_2D_const_mem_kernelPfS_ii --------------------------
	.section	.nv.constant0._Z37convolution_tiled_2D_const_mem_kernelPfS_ii,"a",@progbits
	.sectionflags	@""
	.align	4
.nv.constant0._Z37convolution_tiled_2D_const_mem_kernelPfS_ii:
	.zero		920


//--------------------- SYMBOLS --------------------------

	.type		.nv.reservedSmem.offset0,@object
	.size		.nv.reservedSmem.offset0,0x4
	.type		.nv.reservedSmem.cap,@object
	.size		.nv.reservedSmem.cap,0x4
